	.headerflags	@"EF_CUDA_TEXMODE_UNIFIED EF_CUDA_64BIT_ADDRESS EF_CUDA_ACCELERATORS EF_CUDA_SM90 EF_CUDA_VIRTUAL_SM(EF_CUDA_SM90)"
	.elftype	@"ET_EXEC"


//--------------------- .nv.info                  --------------------------
	.section	.nv.info,"",@"SHT_CUDA_INFO"
	.align	4


	//----- nvinfo : EIATTR_REGCOUNT
	.align		4
        /*0000*/ 	.byte	0x04, 0x2f
        /*0002*/ 	.short	(.L_1 - .L_0)
	.align		4
.L_0:
        /*0004*/ 	.word	index@(triton_poi_fused_add_35)
        /*0008*/ 	.word	0x00000030


	//----- nvinfo : EIATTR_MIN_STACK_SIZE
	.align		4
.L_1:
        /*000c*/ 	.byte	0x04, 0x12
        /*000e*/ 	.short	(.L_3 - .L_2)
	.align		4
.L_2:
        /*0010*/ 	.word	index@(triton_poi_fused_add_35)
        /*0014*/ 	.word	0x00000000


	//----- nvinfo : EIATTR_FRAME_SIZE
	.align		4
.L_3:
        /*0018*/ 	.byte	0x04, 0x11
        /*001a*/ 	.short	(.L_5 - .L_4)
	.align		4
.L_4:
        /*001c*/ 	.word	index@(triton_poi_fused_add_35)
        /*0020*/ 	.word	0x00000000


	//----- nvinfo : EIATTR_MIN_STACK_SIZE
	.align		4
.L_5:
        /*0024*/ 	.byte	0x04, 0x12
        /*0026*/ 	.short	(.L_7 - .L_6)
	.align		4
.L_6:
        /*0028*/ 	.word	index@(triton_poi_fused_add_35)
        /*002c*/ 	.word	0x00000000
.L_7:


//--------------------- .nv.info.triton_poi_fused_add_35 --------------------------
	.section	.nv.info.triton_poi_fused_add_35,"",@"SHT_CUDA_INFO"
	.sectionflags	@""
	.align	4


	//----- nvinfo : EIATTR_CUDA_API_VERSION
	.align		4
        /*0000*/ 	.byte	0x04, 0x37
        /*0002*/ 	.short	(.L_9 - .L_8)
.L_8:
        /*0004*/ 	.word	0x0000007c


	//----- nvinfo : EIATTR_KPARAM_INFO
	.align		4
.L_9:
        /*0008*/ 	.byte	0x04, 0x17
        /*000a*/ 	.short	(.L_11 - .L_10)
.L_10:
        /*000c*/ 	.word	0x00000000
        /*0010*/ 	.short	0x0005
        /*0012*/ 	.short	0x0024
        /*0014*/ 	.byte	0x00, 0xf0, 0x11, 0x00


	//----- nvinfo : EIATTR_KPARAM_INFO
	.align		4
.L_11:
        /*0018*/ 	.byte	0x04, 0x17
        /*001a*/ 	.short	(.L_13 - .L_12)
.L_12:
        /*001c*/ 	.word	0x00000000
        /*0020*/ 	.short	0x0004
        /*0022*/ 	.short	0x0020
        /*0024*/ 	.byte	0x00, 0xf0, 0x11, 0x00


	//----- nvinfo : EIATTR_KPARAM_INFO
	.align		4
.L_13:
        /*0028*/ 	.byte	0x04, 0x17
        /*002a*/ 	.short	(.L_15 - .L_14)
.L_14:
        /*002c*/ 	.word	0x00000000
        /*0030*/ 	.short	0x0003
        /*0032*/ 	.short	0x0018
        /*0034*/ 	.byte	0x00, 0xf4, 0x21, 0x00


	//----- nvinfo : EIATTR_KPARAM_INFO
	.align		4
.L_15:
        /*0038*/ 	.byte	0x04, 0x17
        /*003a*/ 	.short	(.L_17 - .L_16)
.L_16:
        /*003c*/ 	.word	0x00000000
        /*0040*/ 	.short	0x0002
        /*0042*/ 	.short	0x0010
        /*0044*/ 	.byte	0x00, 0xf4, 0x21, 0x00


	//----- nvinfo : EIATTR_KPARAM_INFO
	.align		4
.L_17:
        /*0048*/ 	.byte	0x04, 0x17
        /*004a*/ 	.short	(.L_19 - .L_18)
.L_18:
        /*004c*/ 	.word	0x00000000
        /*0050*/ 	.short	0x0001
        /*0052*/ 	.short	0x0008
        /*0054*/ 	.byte	0x00, 0xf4, 0x21, 0x00


	//----- nvinfo : EIATTR_KPARAM_INFO
	.align		4
.L_19:
        /*0058*/ 	.byte	0x04, 0x17
        /*005a*/ 	.short	(.L_21 - .L_20)
.L_20:
        /*005c*/ 	.word	0x00000000
        /*0060*/ 	.short	0x0000
        /*0062*/ 	.short	0x0000
        /*0064*/ 	.byte	0x00, 0xf4, 0x21, 0x00


	//----- nvinfo : EIATTR_SPARSE_MMA_MASK
	.align		4
.L_21:
        /*0068*/ 	.byte	0x03, 0x50
        /*006a*/ 	.short	0x0000


	//----- nvinfo : EIATTR_MAXREG_COUNT
	.align		4
        /*006c*/ 	.byte	0x03, 0x1b
        /*006e*/ 	.short	0x00ff


	//----- nvinfo : EIATTR_EXIT_INSTR_OFFSETS
	.align		4
        /*0070*/ 	.byte	0x04, 0x1c
        /*0072*/ 	.short	(.L_23 - .L_22)


	//   ....[0]....
.L_22:
        /*0074*/ 	.word	0x00000a00


	//   ....[1]....
        /*0078*/ 	.word	0x00000a50


	//----- nvinfo : EIATTR_REQNTID
	.align		4
.L_23:
        /*007c*/ 	.byte	0x04, 0x10
        /*007e*/ 	.short	(.L_25 - .L_24)
.L_24:
        /*0080*/ 	.word	0x00000100
        /*0084*/ 	.word	0x00000001
        /*0088*/ 	.word	0x00000001


	//----- nvinfo : EIATTR_CBANK_PARAM_SIZE
	.align		4
.L_25:
        /*008c*/ 	.byte	0x03, 0x19
        /*008e*/ 	.short	0x0028


	//----- nvinfo : EIATTR_PARAM_CBANK
	.align		4
        /*0090*/ 	.byte	0x04, 0x0a
        /*0092*/ 	.short	(.L_27 - .L_26)
	.align		4
.L_26:
        /*0094*/ 	.word	index@(.nv.constant0.triton_poi_fused_add_35)
        /*0098*/ 	.short	0x0210
        /*009a*/ 	.short	0x0028


	//----- nvinfo : EIATTR_SW_WAR
	.align		4
.L_27:
        /*009c*/ 	.byte	0x04, 0x36
        /*009e*/ 	.short	(.L_29 - .L_28)
.L_28:
        /*00a0*/ 	.word	0x00000008
.L_29:


//--------------------- .nv.callgraph             --------------------------
	.section	.nv.callgraph,"",@"SHT_CUDA_CALLGRAPH"
	.align	4
	.sectionentsize	8
	.align		4
        /*0000*/ 	.word	0x00000000
	.align		4
        /*0004*/ 	.word	0xffffffff
	.align		4
        /*0008*/ 	.word	0x00000000
	.align		4
        /*000c*/ 	.word	0xfffffffe
	.align		4
        /*0010*/ 	.word	0x00000000
	.align		4
        /*0014*/ 	.word	0xfffffffd
	.align		4
        /*0018*/ 	.word	0x00000000
	.align		4
        /*001c*/ 	.word	0xfffffffc


//--------------------- .text.triton_poi_fused_add_35 --------------------------
	.section	.text.triton_poi_fused_add_35,"ax",@progbits
	.sectionflags	@"SHF_BARRIERS=1"
	.align	128
        .global         triton_poi_fused_add_35
        .type           triton_poi_fused_add_35,@function
        .size           triton_poi_fused_add_35,(.L_x_1 - triton_poi_fused_add_35)
        .other          triton_poi_fused_add_35,@"STO_CUDA_ENTRY STV_DEFAULT"
triton_poi_fused_add_35:
.text.triton_poi_fused_add_35:
[----:B------:R-:W0:Y:S01]  /*0000*/  LDC R1, c[0x0][0x28] ;  /* 0x00000a00ff017b82 */ /* 0x000e220000000800 */
[----:B------:R-:W1:Y:S07]  /*0010*/  S2R R45, SR_TID.X ;  /* 0x00000000002d7919 */ /* 0x000e6e0000002100 */
[----:B------:R-:W2:Y:S01]  /*0020*/  LDC.64 R2, c[0x0][0x218] ;  /* 0x00008600ff027b82 */ /* 0x000ea20000000a00 */
[----:B------:R-:W-:Y:S01]  /*0030*/  IMAD.MOV.U32 R44, RZ, RZ, RZ ;  /* 0x000000ffff2c7224 */ /* 0x000fe200078e00ff */
[----:B------:R-:W-:Y:S01]  /*0040*/  ULDC.64 UR6, c[0x0][0x208] ;  /* 0x0000820000067ab9 */ /* 0x000fe20000000a00 */
[----:B------:R-:W3:Y:S01]  /*0050*/  S2R R42, SR_CTAID.X ;  /* 0x00000000002a7919 */ /* 0x000ee20000002500 */
[----:B------:R-:W4:Y:S04]  /*0060*/  S2R R43, SR_CTAID.Y ;  /* 0x00000000002b7919 */ /* 0x000f280000002600 */
[----:B------:R-:W5:Y:S08]  /*0070*/  LDC.64 R38, c[0x0][0x210] ;  /* 0x00008400ff267b82 */ /* 0x000f700000000a00 */
[----:B------:R-:W5:Y:S01]  /*0080*/  LDC.64 R40, c[0x0][0x220] ;  /* 0x00008800ff287b82 */ /* 0x000f620000000a00 */
[----:B-1----:R-:W-:Y:S01]  /*0090*/  IMAD.SHL.U32 R0, R45, 0x4, RZ ;  /* 0x000000042d007824 */ /* 0x002fe200078e00ff */
[----:B------:R-:W-:-:S02]  /*00a0*/  SHF.R.U32.HI R4, RZ, 0x6, R45 ;  /* 0x00000006ff047819 */ /* 0x000fc4000001162d */
[----:B---3--:R-:W-:Y:S02]  /*00b0*/  PRMT R5, R45, 0x6540, R42 ;  /* 0x000065402d057816 */ /* 0x008fe4000000002a */
[----:B------:R-:W-:Y:S02]  /*00c0*/  SGXT.U32 R4, R4, 0x2 ;  /* 0x000000020404781a */ /* 0x000fe40000000000 */
[C---:B------:R-:W-:Y:S01]  /*00d0*/  ISETP.GE.AND P1, PT, R5.reuse, 0x300, PT ;  /* 0x000003000500780c */ /* 0x040fe20003f26270 */
[----:B--2---:R-:W-:Y:S01]  /*00e0*/  IMAD.WIDE R2, R5, 0x4, R2 ;  /* 0x0000000405027825 */ /* 0x004fe200078e0202 */
[----:B------:R-:W-:-:S03]  /*00f0*/  LOP3.LUT R5, R0, 0xfc, RZ, 0xc0, !PT ;  /* 0x000000fc00057812 */ /* 0x000fc600078ec0ff */
[----:B----4-:R-:W-:Y:S01]  /*0100*/  IMAD.SHL.U32 R43, R43, 0x10, RZ ;  /* 0x000000102b2b7824 */ /* 0x010fe200078e00ff */
[----:B------:R-:W-:-:S04]  /*0110*/  PRMT R6, R5, 0x6540, R42 ;  /* 0x0000654005067816 */ /* 0x000fc8000000002a */
[----:B------:R-:W-:Y:S02]  /*0120*/  LOP3.LUT R5, R43, R4, RZ, 0xfc, !PT ;  /* 0x000000042b057212 */ /* 0x000fe400078efcff */
[----:B------:R-:W-:Y:S01]  /*0130*/  ISETP.GE.AND P0, PT, R6, 0x300, PT ;  /* 0x000003000600780c */ /* 0x000fe20003f06270 */
[----:B------:R5:W2:Y:S01]  /*0140*/  @!P1 LDG.E.EL R44, desc[UR6][R2.64] ;  /* 0x00000006022c9981 */ /* 0x000aa2000c2e1900 */
[----:B------:R-:W-:Y:S02]  /*0150*/  LOP3.LUT R7, R43, 0x4, R4, 0xfe, !PT ;  /* 0x000000042b077812 */ /* 0x000fe400078efe04 */
[C---:B------:R-:W-:Y:S01]  /*0160*/  ISETP.LT.AND P3, PT, R5.reuse, 0x10, !P0 ;  /* 0x000000100500780c */ /* 0x040fe20004761270 */
[----:B------:R-:W-:Y:S01]  /*0170*/  IMAD R9, R5, 0x300, R6 ;  /* 0x0000030005097824 */ /* 0x000fe200078e0206 */
[----:B------:R-:W-:Y:S02]  /*0180*/  ISETP.LT.AND P2, PT, R7, 0x10, !P0 ;  /* 0x000000100700780c */ /* 0x000fe40004741270 */
[----:B------:R-:W-:-:S02]  /*0190*/  CS2R R16, SRZ ;  /* 0x0000000000107805 */ /* 0x000fc4000001ff00 */
[----:B------:R-:W-:Y:S02]  /*01a0*/  CS2R R18, SRZ ;  /* 0x0000000000127805 */ /* 0x000fe4000001ff00 */
[----:B------:R-:W-:Y:S02]  /*01b0*/  CS2R R24, SRZ ;  /* 0x0000000000187805 */ /* 0x000fe4000001ff00 */
[----:B------:R-:W-:Y:S02]  /*01c0*/  CS2R R26, SRZ ;  /* 0x00000000001a7805 */ /* 0x000fe4000001ff00 */
[----:B------:R-:W-:Y:S01]  /*01d0*/  LOP3.LUT R5, R43, 0x8, R4, 0xfe, !PT ;  /* 0x000000082b057812 */ /* 0x000fe200078efe04 */
[----:B-----5:R-:W-:Y:S01]  /*01e0*/  IMAD.WIDE R2, R9, 0x4, R38 ;  /* 0x0000000409027825 */ /* 0x020fe200078e0226 */
[----:B------:R-:W-:-:S03]  /*01f0*/  LOP3.LUT R4, R43, 0xc, R4, 0xfe, !PT ;  /* 0x0000000c2b047812 */ /* 0x000fc600078efe04 */
[----:B0-----:R-:W-:Y:S01]  /*0200*/  IMAD.WIDE R30, R9, 0x4, R40 ;  /* 0x00000004091e7825 */ /* 0x001fe200078e0228 */
[----:B------:R-:W-:Y:S01]  /*0210*/  ISETP.LT.AND P1, PT, R5, 0x10, !P0 ;  /* 0x000000100500780c */ /* 0x000fe20004721270 */
[----:B------:R0:W3:Y:S02]  /*0220*/  @P3 LDG.E.EL.128 R16, desc[UR6][R2.64] ;  /* 0x0000000602103981 */ /* 0x0000e4000c2e1d00 */
[----:B------:R-:W-:Y:S01]  /*0230*/  VIADD R29, R9, 0xc00 ;  /* 0x00000c00091d7836 */ /* 0x000fe20000000000 */
[----:B------:R-:W-:Y:S01]  /*0240*/  ISETP.LT.AND P0, PT, R4, 0x10, !P0 ;  /* 0x000000100400780c */ /* 0x000fe20004701270 */
[----:B------:R1:W3:Y:S01]  /*0250*/  @P3 LDG.E.EL.128 R24, desc[UR6][R30.64] ;  /* 0x000000061e183981 */ /* 0x0002e2000c2e1d00 */
[----:B------:R-:W-:Y:S02]  /*0260*/  CS2R R20, SRZ ;  /* 0x0000000000147805 */ /* 0x000fe4000001ff00 */
[----:B------:R-:W-:Y:S01]  /*0270*/  CS2R R22, SRZ ;  /* 0x0000000000167805 */ /* 0x000fe2000001ff00 */
[----:B------:R-:W-:Y:S01]  /*0280*/  IMAD.WIDE R10, R29, 0x4, R38 ;  /* 0x000000041d0a7825 */ /* 0x000fe200078e0226 */
[----:B------:R-:W-:-:S02]  /*0290*/  CS2R R4, SRZ ;  /* 0x0000000000047805 */ /* 0x000fc4000001ff00 */
[----:B------:R-:W-:Y:S01]  /*02a0*/  CS2R R6, SRZ ;  /* 0x0000000000067805 */ /* 0x000fe2000001ff00 */
[----:B0-----:R-:W-:Y:S01]  /*02b0*/  VIADD R3, R9, 0x1800 ;  /* 0x0000180009037836 */ /* 0x001fe20000000000 */
[----:B------:R0:W4:Y:S01]  /*02c0*/  @P2 LDG.E.EL.128 R20, desc[UR6][R10.64] ;  /* 0x000000060a142981 */ /* 0x000122000c2e1d00 */
[----:B------:R-:W-:-:S04]  /*02d0*/  IMAD.WIDE R28, R29, 0x4, R40 ;  /* 0x000000041d1c7825 */ /* 0x000fc800078e0228 */
[----:B-1----:R-:W-:Y:S01]  /*02e0*/  VIADD R31, R9, 0x2400 ;  /* 0x00002400091f7836 */ /* 0x002fe20000000000 */
[----:B------:R1:W4:Y:S01]  /*02f0*/  @P2 LDG.E.EL.128 R4, desc[UR6][R28.64] ;  /* 0x000000061c042981 */ /* 0x000322000c2e1d00 */
[C---:B------:R-:W-:Y:S01]  /*0300*/  IMAD.WIDE R36, R3.reuse, 0x4, R38 ;  /* 0x0000000403247825 */ /* 0x040fe200078e0226 */
[----:B------:R-:W-:Y:S02]  /*0310*/  CS2R R12, SRZ ;  /* 0x00000000000c7805 */ /* 0x000fe4000001ff00 */
[----:B------:R-:W-:Y:S01]  /*0320*/  CS2R R14, SRZ ;  /* 0x00000000000e7805 */ /* 0x000fe2000001ff00 */
[----:B------:R-:W-:Y:S01]  /*0330*/  IMAD.WIDE R2, R3, 0x4, R40 ;  /* 0x0000000403027825 */ /* 0x000fe200078e0228 */
[----:B------:R-:W-:Y:S02]  /*0340*/  CS2R R8, SRZ ;  /* 0x0000000000087805 */ /* 0x000fe4000001ff00 */
[----:B0-----:R-:W-:Y:S02]  /*0350*/  CS2R R10, SRZ ;  /* 0x00000000000a7805 */ /* 0x001fe4000001ff00 */
[----:B------:R-:W-:Y:S01]  /*0360*/  CS2R R32, SRZ ;  /* 0x0000000000207805 */ /* 0x000fe2000001ff00 */
[----:B------:R-:W-:Y:S01]  /*0370*/  IMAD.WIDE R38, R31, 0x4, R38 ;  /* 0x000000041f267825 */ /* 0x000fe200078e0226 */
[----:B-1----:R-:W-:-:S02]  /*0380*/  CS2R R28, SRZ ;  /* 0x00000000001c7805 */ /* 0x002fc4000001ff00 */
[----:B------:R-:W-:Y:S01]  /*0390*/  CS2R R34, SRZ ;  /* 0x0000000000227805 */ /* 0x000fe2000001ff00 */
[----:B------:R0:W5:Y:S01]  /*03a0*/  @P1 LDG.E.EL.128 R12, desc[UR6][R36.64] ;  /* 0x00000006240c1981 */ /* 0x000162000c2e1d00 */
[----:B------:R-:W-:Y:S01]  /*03b0*/  IMAD.WIDE R40, R31, 0x4, R40 ;  /* 0x000000041f287825 */ /* 0x000fe200078e0228 */
[----:B------:R-:W-:Y:S02]  /*03c0*/  CS2R R30, SRZ ;  /* 0x00000000001e7805 */ /* 0x000fe4000001ff00 */
[----:B------:R-:W5:Y:S04]  /*03d0*/  @P0 LDG.E.EL.128 R8, desc[UR6][R38.64] ;  /* 0x0000000626080981 */ /* 0x000f68000c2e1d00 */
[----:B------:R1:W5:Y:S04]  /*03e0*/  @P1 LDG.E.EL.128 R28, desc[UR6][R2.64] ;  /* 0x00000006021c1981 */ /* 0x000368000c2e1d00 */
[----:B------:R1:W5:Y:S01]  /*03f0*/  @P0 LDG.E.EL.128 R32, desc[UR6][R40.64] ;  /* 0x0000000628200981 */ /* 0x000362000c2e1d00 */
[----:B------:R-:W1:Y:S01]  /*0400*/  S2UR UR5, SR_CgaCtaId ;  /* 0x00000000000579c3 */ /* 0x000e620000008800 */
[----:B------:R-:W-:Y:S01]  /*0410*/  UMOV UR4, 0x400 ;  /* 0x0000040000047882 */ /* 0x000fe20000000000 */
[----:B0-----:R-:W-:Y:S01]  /*0420*/  LOP3.LUT R36, R45, 0xff, RZ, 0xc0, !PT ;  /* 0x000000ff2d247812 */ /* 0x001fe200078ec0ff */
[----:B-1----:R-:W-:-:S06]  /*0430*/  UPRMT UR4, UR5, 0x654, UR4 ;  /* 0x0000065405047896 */ /* 0x002fcc0008000004 */
[----:B------:R-:W-:Y:S02]  /*0440*/  LEA R3, R36, UR4, 0x2 ;  /* 0x0000000424037c11 */ /* 0x000fe4000f8e10ff */
[----:B------:R-:W-:-:S04]  /*0450*/  LOP3.LUT R37, R0, 0xfc, RZ, 0xc0, !PT ;  /* 0x000000fc00257812 */ /* 0x000fc800078ec0ff */
[----:B------:R-:W-:Y:S01]  /*0460*/  LEA R36, R37, UR4, 0x2 ;  /* 0x0000000425247c11 */ /* 0x000fe2000f8e10ff */
[----:B------:R-:W0:Y:S02]  /*0470*/  S2R R2, SR_TID.X ;  /* 0x0000000000027919 */ /* 0x000e240000002100 */
[----:B0-----:R-:W-:-:S04]  /*0480*/  SHF.R.U32.HI R41, RZ, 0x6, R2 ;  /* 0x00000006ff297819 */ /* 0x001fc80000011602 */
[----:B------:R-:W-:Y:S02]  /*0490*/  SGXT.U32 R41, R41, 0x2 ;  /* 0x000000022929781a */ /* 0x000fe40000000000 */
[----:B------:R-:W-:-:S04]  /*04a0*/  LOP3.LUT R0, R43, 0xc, R0, 0xf8, !PT ;  /* 0x0000000c2b007812 */ /* 0x000fc800078ef800 */
[----:B------:R-:W-:Y:S01]  /*04b0*/  ISETP.GE.AND P0, PT, R0, 0x10, PT ;  /* 0x000000100000780c */ /* 0x000fe20003f06270 */
[----:B--2---:R-:W-:Y:S01]  /*04c0*/  STS [R3], R44 ;  /* 0x0000002c03007388 */ /* 0x004fe20000000800 */
[----:B------:R-:W-:Y:S06]  /*04d0*/  BAR.SYNC.DEFER_BLOCKING 0x0 ;  /* 0x0000000000007b1d */ /* 0x000fec0000010000 */
[----:B------:R-:W3:Y:S02]  /*04e0*/  LDS.128 R36, [R36] ;  /* 0x0000000024247984 */ /* 0x000ee40000000c00 */
[----:B---3--:R-:W-:Y:S01]  /*04f0*/  FFMA R16, R36, R24, R16 ;  /* 0x0000001824107223 */ /* 0x008fe20000000010 */
[----:B------:R-:W-:-:S05]  /*0500*/  IMAD.SHL.U32 R24, R2, 0x40, RZ ;  /* 0x0000004002187824 */ /* 0x000fca00078e00ff */
[----:B------:R-:W-:-:S04]  /*0510*/  LOP3.LUT R24, R24, 0xfc0, RZ, 0xc0, !PT ;  /* 0x00000fc018187812 */ /* 0x000fc800078ec0ff */
[C---:B------:R-:W-:Y:S01]  /*0520*/  LOP3.LUT R40, R24.reuse, R41, RZ, 0xfc, !PT ;  /* 0x0000002918287212 */ /* 0x040fe200078efcff */
[----:B------:R-:W-:Y:S02]  /*0530*/  VIADD R41, R24, UR4 ;  /* 0x0000000418297c36 */ /* 0x000fe40008000000 */
[C---:B----4-:R-:W-:Y:S01]  /*0540*/  FFMA R4, R36.reuse, R4, R20 ;  /* 0x0000000424047223 */ /* 0x050fe20000000014 */
[C---:B-----5:R-:W-:Y:S01]  /*0550*/  FFMA R12, R36.reuse, R28, R12 ;  /* 0x0000001c240c7223 */ /* 0x060fe2000000000c */
[----:B------:R-:W-:Y:S01]  /*0560*/  FFMA R8, R36, R32, R8 ;  /* 0x0000002024087223 */ /* 0x000fe20000000008 */
[C---:B------:R-:W-:Y:S01]  /*0570*/  FFMA R22, R38.reuse, R6, R22 ;  /* 0x0000000626167223 */ /* 0x040fe20000000016 */
[C---:B------:R-:W-:Y:S01]  /*0580*/  FFMA R14, R38.reuse, R30, R14 ;  /* 0x0000001e260e7223 */ /* 0x040fe2000000000e */
[----:B------:R-:W-:Y:S01]  /*0590*/  FFMA R34, R38, R34, R10 ;  /* 0x0000002226227223 */ /* 0x000fe2000000000a */
[----:B------:R-:W-:Y:S01]  /*05a0*/  IMAD R3, R40, 0x4, R41 ;  /* 0x0000000428037824 */ /* 0x000fe200078e0229 */
[----:B------:R-:W-:Y:S01]  /*05b0*/  BAR.SYNC.DEFER_BLOCKING 0x0 ;  /* 0x0000000000007b1d */ /* 0x000fe20000010000 */
[C---:B------:R-:W-:Y:S01]  /*05c0*/  FFMA R20, R37.reuse, R25, R17 ;  /* 0x0000001925147223 */ /* 0x040fe20000000011 */
[C---:B------:R-:W-:Y:S01]  /*05d0*/  FFMA R28, R37.reuse, R5, R21 ;  /* 0x00000005251c7223 */ /* 0x040fe20000000015 */
[C---:B------:R-:W-:Y:S01]  /*05e0*/  FFMA R32, R37.reuse, R29, R13 ;  /* 0x0000001d25207223 */ /* 0x040fe2000000000d */
[----:B------:R-:W-:Y:S01]  /*05f0*/  FFMA R24, R37, R33, R9 ;  /* 0x0000002125187223 */ /* 0x000fe20000000009 */
[----:B------:R-:W-:Y:S01]  /*0600*/  FFMA R26, R38, R26, R18 ;  /* 0x0000001a261a7223 */ /* 0x000fe20000000012 */
[C---:B------:R-:W-:Y:S01]  /*0610*/  FFMA R6, R39.reuse, R27, R19 ;  /* 0x0000001b27067223 */ /* 0x040fe20000000013 */
[C---:B------:R-:W-:Y:S01]  /*0620*/  FFMA R10, R39.reuse, R7, R23 ;  /* 0x00000007270a7223 */ /* 0x040fe20000000017 */
[C---:B------:R-:W-:Y:S01]  /*0630*/  FFMA R30, R39.reuse, R31, R15 ;  /* 0x0000001f271e7223 */ /* 0x040fe2000000000f */
[----:B------:R-:W-:Y:S01]  /*0640*/  FFMA R36, R39, R35, R11 ;  /* 0x0000002327247223 */ /* 0x000fe2000000000b */
[----:B------:R-:W-:-:S05]  /*0650*/  IMAD.SHL.U32 R18, R2, 0x4, RZ ;  /* 0x0000000402127824 */ /* 0x000fca00078e00ff */
[----:B------:R-:W-:Y:S01]  /*0660*/  LOP3.LUT R18, R18, 0x3fc, RZ, 0xc0, !PT ;  /* 0x000003fc12127812 */ /* 0x000fe200078ec0ff */
[----:B------:R0:W-:Y:S04]  /*0670*/  STS [R3], R16 ;  /* 0x0000001003007388 */ /* 0x0001e80000000800 */
[----:B------:R-:W-:Y:S04]  /*0680*/  STS [R3+0x50], R20 ;  /* 0x0000501403007388 */ /* 0x000fe80000000800 */
[----:B------:R-:W-:Y:S04]  /*0690*/  STS [R3+0xa0], R26 ;  /* 0x0000a01a03007388 */ /* 0x000fe80000000800 */
[----:B------:R1:W-:Y:S04]  /*06a0*/  STS [R3+0xf0], R6 ;  /* 0x0000f00603007388 */ /* 0x0003e80000000800 */
[----:B------:R2:W-:Y:S04]  /*06b0*/  STS [R3+0x10], R4 ;  /* 0x0000100403007388 */ /* 0x0005e80000000800 */
[----:B------:R-:W-:Y:S04]  /*06c0*/  STS [R3+0x60], R28 ;  /* 0x0000601c03007388 */ /* 0x000fe80000000800 */
[----:B------:R-:W-:Y:S04]  /*06d0*/  STS [R3+0xb0], R22 ;  /* 0x0000b01603007388 */ /* 0x000fe80000000800 */
[----:B------:R-:W-:Y:S04]  /*06e0*/  STS [R3+0x100], R10 ;  /* 0x0001000a03007388 */ /* 0x000fe80000000800 */
[----:B------:R3:W-:Y:S04]  /*06f0*/  STS [R3+0x20], R12 ;  /* 0x0000200c03007388 */ /* 0x0007e80000000800 */
[----:B------:R-:W-:Y:S04]  /*0700*/  STS [R3+0x70], R32 ;  /* 0x0000702003007388 */ /* 0x000fe80000000800 */
[----:B------:R-:W-:Y:S04]  /*0710*/  STS [R3+0xc0], R14 ;  /* 0x0000c00e03007388 */ /* 0x000fe80000000800 */
[----:B------:R-:W-:Y:S04]  /*0720*/  STS [R3+0x110], R30 ;  /* 0x0001101e03007388 */ /* 0x000fe80000000800 */
[----:B------:R-:W-:Y:S04]  /*0730*/  STS [R3+0x30], R8 ;  /* 0x0000300803007388 */ /* 0x000fe80000000800 */
[----:B------:R-:W-:Y:S04]  /*0740*/  STS [R3+0x80], R24 ;  /* 0x0000801803007388 */ /* 0x000fe80000000800 */
[----:B------:R-:W-:Y:S04]  /*0750*/  STS [R3+0xd0], R34 ;  /* 0x0000d02203007388 */ /* 0x000fe80000000800 */
[----:B------:R4:W-:Y:S01]  /*0760*/  STS [R3+0x120], R36 ;  /* 0x0001202403007388 */ /* 0x0009e20000000800 */
[C---:B------:R-:W-:Y:S01]  /*0770*/  LOP3.LUT R5, R18.reuse, 0x400, RZ, 0xfc, !PT ;  /* 0x0000040012057812 */ /* 0x040fe200078efcff */
[----:B0-----:R-:W0:Y:S01]  /*0780*/  LDC.64 R16, c[0x0][0x228] ;  /* 0x00008a00ff107b82 */ /* 0x001e220000000a00 */
[----:B-1----:R-:W-:-:S02]  /*0790*/  LOP3.LUT R6, R18, 0x800, RZ, 0xfc, !PT ;  /* 0x0000080012067812 */ /* 0x002fc400078efcff */
[----:B------:R-:W-:Y:S02]  /*07a0*/  LOP3.LUT R2, R2, 0xfc, RZ, 0xc0, !PT ;  /* 0x000000fc02027812 */ /* 0x000fe400078ec0ff */
[----:B--2---:R-:W-:Y:S02]  /*07b0*/  LOP3.LUT R4, R5, 0x7f0, RZ, 0xc0, !PT ;  /* 0x000007f005047812 */ /* 0x004fe400078ec0ff */
[----:B------:R-:W-:Y:S02]  /*07c0*/  LOP3.LUT R6, R6, 0xbf0, RZ, 0xc0, !PT ;  /* 0x00000bf006067812 */ /* 0x000fe400078ec0ff */
[----:B------:R-:W-:Y:S01]  /*07d0*/  LEA R5, R2, UR4, 0x2 ;  /* 0x0000000402057c11 */ /* 0x000fe2000f8e10ff */
[----:B------:R-:W-:Y:S02]  /*07e0*/  VIADD R7, R4, UR4 ;  /* 0x0000000404077c36 */ /* 0x000fe40008000000 */
[----:B------:R-:W-:Y:S02]  /*07f0*/  VIADD R11, R6, UR4 ;  /* 0x00000004060b7c36 */ /* 0x000fe40008000000 */
[C---:B---3--:R-:W-:Y:S01]  /*0800*/  IMAD R12, R18.reuse, 0x4, R5 ;  /* 0x00000004120c7824 */ /* 0x048fe200078e0205 */
[----:B------:R-:W-:Y:S01]  /*0810*/  BAR.SYNC.DEFER_BLOCKING 0x0 ;  /* 0x0000000000007b1d */ /* 0x000fe20000010000 */
[----:B------:R-:W-:-:S02]  /*0820*/  IMAD R9, R18, 0x4, R7 ;  /* 0x0000000412097824 */ /* 0x000fc400078e0207 */
[----:B------:R-:W-:Y:S01]  /*0830*/  IMAD R4, R18, 0x4, R11 ;  /* 0x0000000412047824 */ /* 0x000fe200078e020b */
[----:B------:R-:W-:-:S04]  /*0840*/  SHF.R.U32.HI R19, RZ, 0x2, R45 ;  /* 0x00000002ff137819 */ /* 0x000fc8000001162d */
[----:B------:R-:W-:Y:S01]  /*0850*/  SGXT.U32 R19, R19, 0x6 ;  /* 0x000000061313781a */ /* 0x000fe20000000000 */
[----:B------:R-:W1:Y:S04]  /*0860*/  LDS.128 R12, [R12] ;  /* 0x000000000c0c7984 */ /* 0x000e680000000c00 */
[----:B------:R-:W2:Y:S04]  /*0870*/  LDS.128 R8, [R9+0x1000] ;  /* 0x0010000009087984 */ /* 0x000ea80000000c00 */
[----:B------:R-:W3:Y:S01]  /*0880*/  LDS.128 R4, [R4+0x2000] ;  /* 0x0020000004047984 */ /* 0x000ee20000000c00 */
[----:B------:R-:W-:-:S02]  /*0890*/  SHF.R.U32.HI R2, RZ, 0x2, R0 ;  /* 0x00000002ff027819 */ /* 0x000fc40000011600 */
[----:B------:R-:W-:-:S03]  /*08a0*/  PRMT R19, R19, 0x6540, R42 ;  /* 0x0000654013137816 */ /* 0x000fc6000000002a */
[----:B------:R-:W-:Y:S01]  /*08b0*/  IMAD R25, R2, 0xc00, RZ ;  /* 0x00000c0002197824 */ /* 0x000fe200078e02ff */
[C---:B------:R-:W-:Y:S02]  /*08c0*/  LOP3.LUT R0, R19.reuse, 0x40, RZ, 0xfc, !PT ;  /* 0x0000004013007812 */ /* 0x040fe400078efcff */
[C---:B------:R-:W-:Y:S02]  /*08d0*/  LOP3.LUT R2, R19.reuse, 0x80, RZ, 0xfc, !PT ;  /* 0x0000008013027812 */ /* 0x040fe400078efcff */
[----:B----4-:R-:W-:Y:S02]  /*08e0*/  LOP3.LUT R3, R18, 0xc00, RZ, 0xfc, !PT ;  /* 0x00000c0012037812 */ /* 0x010fe400078efcff */
[C---:B------:R-:W-:Y:S02]  /*08f0*/  LOP3.LUT R24, R19.reuse, 0xc0, RZ, 0xfc, !PT ;  /* 0x000000c013187812 */ /* 0x040fe400078efcff */
[----:B------:R-:W-:Y:S02]  /*0900*/  ISETP.LT.AND P1, PT, R19, 0x300, !P0 ;  /* 0x000003001300780c */ /* 0x000fe40004721270 */
[----:B------:R-:W-:-:S02]  /*0910*/  ISETP.LT.AND P2, PT, R0, 0x300, !P0 ;  /* 0x000003000000780c */ /* 0x000fc40004741270 */
[----:B------:R-:W-:Y:S02]  /*0920*/  ISETP.LT.AND P3, PT, R2, 0x300, !P0 ;  /* 0x000003000200780c */ /* 0x000fe40004761270 */
[----:B------:R-:W-:Y:S01]  /*0930*/  LOP3.LUT R20, R3, 0xff0, RZ, 0xc0, !PT ;  /* 0x00000ff003147812 */ /* 0x000fe200078ec0ff */
[--C-:B------:R-:W-:Y:S01]  /*0940*/  IMAD R3, R19, 0x4, R25.reuse ;  /* 0x0000000413037824 */ /* 0x100fe200078e0219 */
[----:B------:R-:W-:Y:S01]  /*0950*/  ISETP.LT.AND P0, PT, R24, 0x300, !P0 ;  /* 0x000003001800780c */ /* 0x000fe20004701270 */
[--C-:B------:R-:W-:Y:S02]  /*0960*/  IMAD R21, R0, 0x4, R25.reuse ;  /* 0x0000000400157824 */ /* 0x100fe400078e0219 */
[----:B------:R-:W-:Y:S02]  /*0970*/  IMAD R23, R2, 0x4, R25 ;  /* 0x0000000402177824 */ /* 0x000fe400078e0219 */
[----:B------:R-:W-:Y:S02]  /*0980*/  VIADD R19, R20, UR4 ;  /* 0x0000000414137c36 */ /* 0x000fe40008000000 */
[----:B0-----:R-:W-:-:S04]  /*0990*/  IMAD.WIDE R2, R3, 0x4, R16 ;  /* 0x0000000403027825 */ /* 0x001fc800078e0210 */
[--C-:B------:R-:W-:Y:S01]  /*09a0*/  IMAD.WIDE R20, R21, 0x4, R16.reuse ;  /* 0x0000000415147825 */ /* 0x100fe200078e0210 */
[----:B-1----:R0:W-:Y:S03]  /*09b0*/  @P1 STG.E.128 desc[UR6][R2.64], R12 ;  /* 0x0000000c02001986 */ /* 0x0021e6000c101d06 */
[----:B------:R-:W-:Y:S01]  /*09c0*/  IMAD.WIDE R22, R23, 0x4, R16 ;  /* 0x0000000417167825 */ /* 0x000fe200078e0210 */
[----:B--2---:R0:W-:Y:S04]  /*09d0*/  @P2 STG.E.128 desc[UR6][R20.64], R8 ;  /* 0x0000000814002986 */ /* 0x0041e8000c101d06 */
[----:B---3--:R0:W-:Y:S01]  /*09e0*/  @P3 STG.E.128 desc[UR6][R22.64], R4 ;  /* 0x0000000416003986 */ /* 0x0081e2000c101d06 */
[----:B------:R-:W-:Y:S01]  /*09f0*/  IMAD R19, R18, 0x4, R19 ;  /* 0x0000000412137824 */ /* 0x000fe200078e0213 */
[----:B0-----:R-:W-:Y:S06]  /*0a00*/  @!P0 EXIT ;  /* 0x000000000000894d */ /* 0x001fec0003800000 */
[----:B0-----:R-:W0:Y:S01]  /*0a10*/  LDS.128 R4, [R19+0x3000] ;  /* 0x0030000013047984 */ /* 0x001e220000000c00 */
[----:B------:R-:W-:-:S04]  /*0a20*/  IMAD R25, R24, 0x4, R25 ;  /* 0x0000000418197824 */ /* 0x000fc800078e0219 */
[----:B------:R-:W-:-:S05]  /*0a30*/  IMAD.WIDE R16, R25, 0x4, R16 ;  /* 0x0000000419107825 */ /* 0x000fca00078e0210 */
[----:B0-----:R-:W-:Y:S01]  /*0a40*/  STG.E.128 desc[UR6][R16.64], R4 ;  /* 0x0000000410007986 */ /* 0x001fe2000c101d06 */
[----:B------:R-:W-:Y:S05]  /*0a50*/  EXIT ;  /* 0x000000000000794d */ /* 0x000fea0003800000 */
.L_x_0:
[----:B------:R-:W-:-:S00]  /*0a60*/  BRA `(.L_x_0) ;  /* 0xfffffffc00fc7947 */ /* 0x000fc0000383ffff */
[----:B------:R-:W-:-:S00]  /*0a70*/  NOP ;  /* 0x0000000000007918 */ /* 0x000fc00000000000 */
        /* <DEDUP_REMOVED lines=8> */
.L_x_1:


//--------------------- .nv.shared.triton_poi_fused_add_35 --------------------------
	.section	.nv.shared.triton_poi_fused_add_35,"aw",@nobits
	.sectionflags	@""
	.align	16
	.zero		1024


//--------------------- .nv.constant0.triton_poi_fused_add_35 --------------------------
	.section	.nv.constant0.triton_poi_fused_add_35,"a",@progbits
	.sectionflags	@""
	.align	4
.nv.constant0.triton_poi_fused_add_35:
	.zero		568
